//
// Generated by NVIDIA NVVM Compiler
//
// Compiler Build ID: CL-36424714
// Cuda compilation tools, release 13.0, V13.0.88
// Based on NVVM 20.0.0
//

.version 9.0
.target sm_100
.address_size 64

	// .globl	_Z10sum_kernelPKiPiiiiiiiii
.extern .shared .align 16 .b8 s_data[];

.visible .entry _Z10sum_kernelPKiPiiiiiiiii(
	.param .u64 .ptr .align 1 _Z10sum_kernelPKiPiiiiiiiii_param_0,
	.param .u64 .ptr .align 1 _Z10sum_kernelPKiPiiiiiiiii_param_1,
	.param .u32 _Z10sum_kernelPKiPiiiiiiiii_param_2,
	.param .u32 _Z10sum_kernelPKiPiiiiiiiii_param_3,
	.param .u32 _Z10sum_kernelPKiPiiiiiiiii_param_4,
	.param .u32 _Z10sum_kernelPKiPiiiiiiiii_param_5,
	.param .u32 _Z10sum_kernelPKiPiiiiiiiii_param_6,
	.param .u32 _Z10sum_kernelPKiPiiiiiiiii_param_7,
	.param .u32 _Z10sum_kernelPKiPiiiiiiiii_param_8,
	.param .u32 _Z10sum_kernelPKiPiiiiiiiii_param_9
)
{
	.reg .pred 	%p<6>;
	.reg .b32 	%r<41>;
	.reg .b64 	%rd<7>;

	ld.param.u64 	%rd1, [_Z10sum_kernelPKiPiiiiiiiii_param_0];
	ld.param.u64 	%rd2, [_Z10sum_kernelPKiPiiiiiiiii_param_1];
	ld.param.u32 	%r9, [_Z10sum_kernelPKiPiiiiiiiii_param_2];
	ld.param.u32 	%r10, [_Z10sum_kernelPKiPiiiiiiiii_param_3];
	ld.param.u32 	%r11, [_Z10sum_kernelPKiPiiiiiiiii_param_4];
	ld.param.u32 	%r12, [_Z10sum_kernelPKiPiiiiiiiii_param_5];
	ld.param.u32 	%r13, [_Z10sum_kernelPKiPiiiiiiiii_param_6];
	ld.param.u32 	%r14, [_Z10sum_kernelPKiPiiiiiiiii_param_7];
	ld.param.u32 	%r15, [_Z10sum_kernelPKiPiiiiiiiii_param_8];
	ld.param.u32 	%r17, [_Z10sum_kernelPKiPiiiiiiiii_param_9];
	mov.u32 	%r1, %tid.x;
	mov.u32 	%r18, %ctaid.x;
	mov.u32 	%r40, %ntid.x;
	mad.lo.s32 	%r3, %r18, %r40, %r1;
	setp.ge.s32 	%p1, %r3, %r17;
	mov.b32 	%r39, 0;
	@%p1 bra 	$L__BB0_2;
	cvta.to.global.u64 	%rd3, %rd1;
	div.s32 	%r19, %r3, %r14;
	mul.lo.s32 	%r20, %r19, %r14;
	sub.s32 	%r21, %r3, %r20;
	div.s32 	%r22, %r21, %r15;
	mul.lo.s32 	%r23, %r22, %r15;
	sub.s32 	%r24, %r21, %r23;
	add.s32 	%r25, %r19, %r11;
	add.s32 	%r26, %r22, %r12;
	add.s32 	%r27, %r24, %r13;
	mad.lo.s32 	%r28, %r25, %r9, %r26;
	mad.lo.s32 	%r29, %r28, %r10, %r27;
	mul.wide.s32 	%rd4, %r29, 4;
	add.s64 	%rd5, %rd3, %rd4;
	ld.global.u32 	%r39, [%rd5];
$L__BB0_2:
	shl.b32 	%r30, %r1, 2;
	mov.u32 	%r31, s_data;
	add.s32 	%r6, %r31, %r30;
	st.shared.u32 	[%r6], %r39;
	bar.sync 	0;
	setp.lt.u32 	%p2, %r40, 2;
	@%p2 bra 	$L__BB0_6;
$L__BB0_3:
	shr.u32 	%r8, %r40, 1;
	setp.ge.u32 	%p3, %r1, %r8;
	@%p3 bra 	$L__BB0_5;
	shl.b32 	%r32, %r8, 2;
	add.s32 	%r33, %r6, %r32;
	ld.shared.u32 	%r34, [%r33];
	ld.shared.u32 	%r35, [%r6];
	add.s32 	%r36, %r35, %r34;
	st.shared.u32 	[%r6], %r36;
$L__BB0_5:
	bar.sync 	0;
	setp.gt.u32 	%p4, %r40, 3;
	mov.u32 	%r40, %r8;
	@%p4 bra 	$L__BB0_3;
$L__BB0_6:
	setp.ne.s32 	%p5, %r1, 0;
	@%p5 bra 	$L__BB0_8;
	ld.shared.u32 	%r37, [s_data];
	cvta.to.global.u64 	%rd6, %rd2;
	atom.global.add.u32 	%r38, [%rd6], %r37;
$L__BB0_8:
	ret;

}


// ===== COMPILED SASS (sm_100) =====

	.target	sm_100

	.elftype	@"ET_EXEC"


//--------------------- .note.nv.tkinfo           --------------------------
	.section	.note.nv.tkinfo,"",@"SHT_NOTE"
	.sectionflags	@"SHF_NOTE_NV_TKINFO"
	.tkinfo
        /*0018*/ 	.word	0x00000002
        /*0030*/ 	.string	""
        /*0030*/ 	.string	"ptxas"
        /*0030*/ 	.string	"Cuda compilation tools, release 13.0, V13.0.88"
        /*0030*/ 	.string	"Build cuda_13.0.r13.0/compiler.36424714_0"
        /*0030*/ 	.string	"-arch sm_100 -m 64 "



//--------------------- .note.nv.cuinfo           --------------------------
	.section	.note.nv.cuinfo,"",@"SHT_NOTE"
	.sectionflags	@"SHF_NOTE_NV_CUINFO"
        /*0018*/ 	.short	0x0002
        /*001a*/ 	.short	0x0064
        /*001c*/ 	.short	0x0082
	.zero		2


//--------------------- .nv.info                  --------------------------
	.section	.nv.info,"",@"SHT_CUDA_INFO"
	.align	4


	//----- nvinfo : EIATTR_REGCOUNT
	.align		4
        /*0000*/ 	.byte	0x04, 0x2f
        /*0002*/ 	.short	(.L_1 - .L_0)
	.align		4
.L_0:
        /*0004*/ 	.word	index@(_Z10sum_kernelPKiPiiiiiiiii)
        /*0008*/ 	.word	0x00000010


	//----- nvinfo : EIATTR_FRAME_SIZE
	.align		4
.L_1:
        /*000c*/ 	.byte	0x04, 0x11
        /*000e*/ 	.short	(.L_3 - .L_2)
	.align		4
.L_2:
        /*0010*/ 	.word	index@(_Z10sum_kernelPKiPiiiiiiiii)
        /*0014*/ 	.word	0x00000000


	//----- nvinfo : EIATTR_MIN_STACK_SIZE
	.align		4
.L_3:
        /*0018*/ 	.byte	0x04, 0x12
        /*001a*/ 	.short	(.L_5 - .L_4)
	.align		4
.L_4:
        /*001c*/ 	.word	index@(_Z10sum_kernelPKiPiiiiiiiii)
        /*0020*/ 	.word	0x00000000
.L_5:


//--------------------- .nv.compat                --------------------------
	.section	.nv.compat,"",@"SHT_CUDA_COMPAT_INFO"
	.align	4
        /*0000*/ 	.byte	0x02, 0x09, 0x00, 0x00, 0x02, 0x02, 0x01, 0x00, 0x02, 0x05, 0x05, 0x00, 0x03, 0x07, 0x01, 0x01
        /*0010*/ 	.byte	0x02, 0x03, 0x00, 0x00, 0x02, 0x06, 0x01, 0x00, 0x04, 0x0b, 0x08, 0x00, 0x09, 0x00, 0x00, 0x00
        /*0020*/ 	.byte	0x00, 0x00, 0x00, 0x00


//--------------------- .nv.info._Z10sum_kernelPKiPiiiiiiiii --------------------------
	.section	.nv.info._Z10sum_kernelPKiPiiiiiiiii,"",@"SHT_CUDA_INFO"
	.sectionflags	@""
	.align	4


	//----- nvinfo : EIATTR_CUDA_API_VERSION
	.align		4
        /*0000*/ 	.byte	0x04, 0x37
        /*0002*/ 	.short	(.L_7 - .L_6)
.L_6:
        /*0004*/ 	.word	0x00000082


	//----- nvinfo : EIATTR_KPARAM_INFO
	.align		4
.L_7:
        /*0008*/ 	.byte	0x04, 0x17
        /*000a*/ 	.short	(.L_9 - .L_8)
.L_8:
        /*000c*/ 	.word	0x00000000
        /*0010*/ 	.short	0x0009
        /*0012*/ 	.short	0x002c
        /*0014*/ 	.byte	0x00, 0xf0, 0x11, 0x00


	//----- nvinfo : EIATTR_KPARAM_INFO
	.align		4
.L_9:
        /*0018*/ 	.byte	0x04, 0x17
        /*001a*/ 	.short	(.L_11 - .L_10)
.L_10:
        /*001c*/ 	.word	0x00000000
        /*0020*/ 	.short	0x0008
        /*0022*/ 	.short	0x0028
        /*0024*/ 	.byte	0x00, 0xf0, 0x11, 0x00


	//----- nvinfo : EIATTR_KPARAM_INFO
	.align		4
.L_11:
        /*0028*/ 	.byte	0x04, 0x17
        /*002a*/ 	.short	(.L_13 - .L_12)
.L_12:
        /*002c*/ 	.word	0x00000000
        /*0030*/ 	.short	0x0007
        /*0032*/ 	.short	0x0024
        /*0034*/ 	.byte	0x00, 0xf0, 0x11, 0x00


	//----- nvinfo : EIATTR_KPARAM_INFO
	.align		4
.L_13:
        /*0038*/ 	.byte	0x04, 0x17
        /*003a*/ 	.short	(.L_15 - .L_14)
.L_14:
        /*003c*/ 	.word	0x00000000
        /*0040*/ 	.short	0x0006
        /*0042*/ 	.short	0x0020
        /*0044*/ 	.byte	0x00, 0xf0, 0x11, 0x00


	//----- nvinfo : EIATTR_KPARAM_INFO
	.align		4
.L_15:
        /*0048*/ 	.byte	0x04, 0x17
        /*004a*/ 	.short	(.L_17 - .L_16)
.L_16:
        /*004c*/ 	.word	0x00000000
        /*0050*/ 	.short	0x0005
        /*0052*/ 	.short	0x001c
        /*0054*/ 	.byte	0x00, 0xf0, 0x11, 0x00


	//----- nvinfo : EIATTR_KPARAM_INFO
	.align		4
.L_17:
        /*0058*/ 	.byte	0x04, 0x17
        /*005a*/ 	.short	(.L_19 - .L_18)
.L_18:
        /*005c*/ 	.word	0x00000000
        /*0060*/ 	.short	0x0004
        /*0062*/ 	.short	0x0018
        /*0064*/ 	.byte	0x00, 0xf0, 0x11, 0x00


	//----- nvinfo : EIATTR_KPARAM_INFO
	.align		4
.L_19:
        /*0068*/ 	.byte	0x04, 0x17
        /*006a*/ 	.short	(.L_21 - .L_20)
.L_20:
        /*006c*/ 	.word	0x00000000
        /*0070*/ 	.short	0x0003
        /*0072*/ 	.short	0x0014
        /*0074*/ 	.byte	0x00, 0xf0, 0x11, 0x00


	//----- nvinfo : EIATTR_KPARAM_INFO
	.align		4
.L_21:
        /*0078*/ 	.byte	0x04, 0x17
        /*007a*/ 	.short	(.L_23 - .L_22)
.L_22:
        /*007c*/ 	.word	0x00000000
        /*0080*/ 	.short	0x0002
        /*0082*/ 	.short	0x0010
        /*0084*/ 	.byte	0x00, 0xf0, 0x11, 0x00


	//----- nvinfo : EIATTR_KPARAM_INFO
	.align		4
.L_23:
        /*0088*/ 	.byte	0x04, 0x17
        /*008a*/ 	.short	(.L_25 - .L_24)
.L_24:
        /*008c*/ 	.word	0x00000000
        /*0090*/ 	.short	0x0001
        /*0092*/ 	.short	0x0008
        /*0094*/ 	.byte	0x00, 0xf5, 0x21, 0x00


	//----- nvinfo : EIATTR_KPARAM_INFO
	.align		4
.L_25:
        /*0098*/ 	.byte	0x04, 0x17
        /*009a*/ 	.short	(.L_27 - .L_26)
.L_26:
        /*009c*/ 	.word	0x00000000
        /*00a0*/ 	.short	0x0000
        /*00a2*/ 	.short	0x0000
        /*00a4*/ 	.byte	0x00, 0xf5, 0x21, 0x00


	//----- nvinfo : EIATTR_SPARSE_MMA_MASK
	.align		4
.L_27:
        /*00a8*/ 	.byte	0x03, 0x50
        /*00aa*/ 	.short	0x0000


	//----- nvinfo : EIATTR_MAXREG_COUNT
	.align		4
        /*00ac*/ 	.byte	0x03, 0x1b
        /*00ae*/ 	.short	0x00ff


	//----- nvinfo : EIATTR_NUM_BARRIERS
	.align		4
        /*00b0*/ 	.byte	0x02, 0x4c
        /*00b2*/ 	.byte	0x01
	.zero		1


	//----- nvinfo : EIATTR_MERCURY_ISA_VERSION
	.align		4
        /*00b4*/ 	.byte	0x03, 0x5f
        /*00b6*/ 	.short	0x0101


	//----- nvinfo : EIATTR_VRC_CTA_INIT_COUNT
	.align		4
        /*00b8*/ 	.byte	0x02, 0x4a
	.zero		1
	.zero		1


	//----- nvinfo : EIATTR_EXIT_INSTR_OFFSETS
	.align		4
        /*00bc*/ 	.byte	0x04, 0x1c
        /*00be*/ 	.short	(.L_29 - .L_28)


	//   ....[0]....
.L_28:
        /*00c0*/ 	.word	0x000005f0


	//   ....[1]....
        /*00c4*/ 	.word	0x00000660


	//----- nvinfo : EIATTR_CRS_STACK_SIZE
	.align		4
.L_29:
        /*00c8*/ 	.byte	0x04, 0x1e
        /*00ca*/ 	.short	(.L_31 - .L_30)
.L_30:
        /*00cc*/ 	.word	0x00000000


	//----- nvinfo : EIATTR_CBANK_PARAM_SIZE
	.align		4
.L_31:
        /*00d0*/ 	.byte	0x03, 0x19
        /*00d2*/ 	.short	0x0030


	//----- nvinfo : EIATTR_PARAM_CBANK
	.align		4
        /*00d4*/ 	.byte	0x04, 0x0a
        /*00d6*/ 	.short	(.L_33 - .L_32)
	.align		4
.L_32:
        /*00d8*/ 	.word	index@(.nv.constant0._Z10sum_kernelPKiPiiiiiiiii)
        /*00dc*/ 	.short	0x0380
        /*00de*/ 	.short	0x0030


	//----- nvinfo : EIATTR_SW_WAR
	.align		4
.L_33:
        /*00e0*/ 	.byte	0x04, 0x36
        /*00e2*/ 	.short	(.L_35 - .L_34)
.L_34:
        /*00e4*/ 	.word	0x00000008
.L_35:


//--------------------- .nv.callgraph             --------------------------
	.section	.nv.callgraph,"",@"SHT_CUDA_CALLGRAPH"
	.align	4
	.sectionentsize	8
	.align		4
        /*0000*/ 	.word	0x00000000
	.align		4
        /*0004*/ 	.word	0xffffffff
	.align		4
        /*0008*/ 	.word	0x00000000
	.align		4
        /*000c*/ 	.word	0xfffffffe
	.align		4
        /*0010*/ 	.word	0x00000000
	.align		4
        /*0014*/ 	.word	0xfffffffd
	.align		4
        /*0018*/ 	.word	0x00000000
	.align		4
        /*001c*/ 	.word	0xfffffffc


//--------------------- .text._Z10sum_kernelPKiPiiiiiiiii --------------------------
	.section	.text._Z10sum_kernelPKiPiiiiiiiii,"ax",@progbits
	.align	128
        .global         _Z10sum_kernelPKiPiiiiiiiii
        .type           _Z10sum_kernelPKiPiiiiiiiii,@function
        .size           _Z10sum_kernelPKiPiiiiiiiii,(.L_x_5 - _Z10sum_kernelPKiPiiiiiiiii)
        .other          _Z10sum_kernelPKiPiiiiiiiii,@"STO_CUDA_ENTRY STV_DEFAULT"
_Z10sum_kernelPKiPiiiiiiiii:
.text._Z10sum_kernelPKiPiiiiiiiii:
[----:B------:R-:W-:Y:S01]  /*0000*/  LDC R1, c[0x0][0x37c] ;  /* 0x0000df00ff017b82 */ /* 0x000fe20000000800 */
[----:B------:R-:W0:Y:S07]  /*0010*/  S2R R0, SR_TID.X ;  /* 0x0000000000007919 */ /* 0x000e2e0000002100 */
[----:B------:R-:W0:Y:S01]  /*0020*/  S2UR UR4, SR_CTAID.X ;  /* 0x00000000000479c3 */ /* 0x000e220000002500 */
[----:B------:R-:W1:Y:S01]  /*0030*/  LDCU UR5, c[0x0][0x3ac] ;  /* 0x00007580ff0577ac */ /* 0x000e620008000800 */
[----:B------:R-:W-:Y:S01]  /*0040*/  BSSY.RECONVERGENT B0, `(.L_x_0) ;  /* 0x0000046000007945 */ /* 0x000fe20003800200 */
[----:B------:R-:W-:Y:S01]  /*0050*/  IMAD.MOV.U32 R5, RZ, RZ, RZ ;  /* 0x000000ffff057224 */ /* 0x000fe200078e00ff */
[----:B------:R-:W2:Y:S04]  /*0060*/  LDCU.64 UR6, c[0x0][0x358] ;  /* 0x00006b00ff0677ac */ /* 0x000ea80008000a00 */
[----:B------:R-:W0:Y:S02]  /*0070*/  LDC R3, c[0x0][0x360] ;  /* 0x0000d800ff037b82 */ /* 0x000e240000000800 */
[----:B0-----:R-:W-:-:S05]  /*0080*/  IMAD R4, R3, UR4, R0 ;  /* 0x0000000403047c24 */ /* 0x001fca000f8e0200 */
[----:B-1----:R-:W-:-:S13]  /*0090*/  ISETP.GE.AND P0, PT, R4, UR5, PT ;  /* 0x0000000504007c0c */ /* 0x002fda000bf06270 */
[----:B--2---:R-:W-:Y:S05]  /*00a0*/  @P0 BRA `(.L_x_1) ;  /* 0x0000000000fc0947 */ /* 0x004fea0003800000 */
[----:B------:R-:W0:Y:S01]  /*00b0*/  LDC R5, c[0x0][0x3a4] ;  /* 0x0000e900ff057b82 */ /* 0x000e220000000800 */
[----:B------:R-:W1:Y:S01]  /*00c0*/  LDCU.128 UR8, c[0x0][0x390] ;  /* 0x00007200ff0877ac */ /* 0x000e620008000c00 */
[----:B------:R-:W2:Y:S06]  /*00d0*/  LDCU UR4, c[0x0][0x3a0] ;  /* 0x00007400ff0477ac */ /* 0x000eac0008000800 */
[----:B------:R-:W3:Y:S01]  /*00e0*/  LDC R2, c[0x0][0x3a8] ;  /* 0x0000ea00ff027b82 */ /* 0x000ee20000000800 */
[----:B0-----:R-:W-:-:S04]  /*00f0*/  IABS R11, R5 ;  /* 0x00000005000b7213 */ /* 0x001fc80000000000 */
[----:B------:R-:W0:Y:S01]  /*0100*/  I2F.RP R8, R11 ;  /* 0x0000000b00087306 */ /* 0x000e220000209400 */
[----:B---3--:R-:W-:-:S07]  /*0110*/  IABS R13, R2 ;  /* 0x00000002000d7213 */ /* 0x008fce0000000000 */
[----:B0-----:R-:W0:Y:S02]  /*0120*/  MUFU.RCP R8, R8 ;  /* 0x0000000800087308 */ /* 0x001e240000001000 */
[----:B0-----:R-:W-:-:S06]  /*0130*/  VIADD R6, R8, 0xffffffe ;  /* 0x0ffffffe08067836 */ /* 0x001fcc0000000000 */
[----:B------:R0:W3:Y:S02]  /*0140*/  F2I.FTZ.U32.TRUNC.NTZ R7, R6 ;  /* 0x0000000600077305 */ /* 0x0000e4000021f000 */
[----:B0-----:R-:W-:Y:S01]  /*0150*/  IMAD.MOV.U32 R6, RZ, RZ, RZ ;  /* 0x000000ffff067224 */ /* 0x001fe200078e00ff */
[----:B---3--:R-:W-:-:S05]  /*0160*/  IADD3 R10, PT, PT, RZ, -R7, RZ ;  /* 0x80000007ff0a7210 */ /* 0x008fca0007ffe0ff */
[----:B------:R-:W-:Y:S01]  /*0170*/  IMAD R9, R10, R11, RZ ;  /* 0x0000000b0a097224 */ /* 0x000fe200078e02ff */
[----:B------:R-:W-:-:S03]  /*0180*/  IABS R10, R4 ;  /* 0x00000004000a7213 */ /* 0x000fc60000000000 */
[----:B------:R-:W-:Y:S02]  /*0190*/  IMAD.HI.U32 R7, R7, R9, R6 ;  /* 0x0000000907077227 */ /* 0x000fe400078e0006 */
[----:B------:R-:W0:Y:S04]  /*01a0*/  I2F.RP R9, R13 ;  /* 0x0000000d00097306 */ /* 0x000e280000209400 */
[----:B------:R-:W-:-:S04]  /*01b0*/  IMAD.HI.U32 R8, R7, R10, RZ ;  /* 0x0000000a07087227 */ /* 0x000fc800078e00ff */
[----:B------:R-:W-:-:S04]  /*01c0*/  IMAD.MOV R6, RZ, RZ, -R8 ;  /* 0x000000ffff067224 */ /* 0x000fc800078e0a08 */
[C---:B------:R-:W-:Y:S01]  /*01d0*/  IMAD R6, R11.reuse, R6, R10 ;  /* 0x000000060b067224 */ /* 0x040fe200078e020a */
[----:B0-----:R-:W0:Y:S04]  /*01e0*/  MUFU.RCP R9, R9 ;  /* 0x0000000900097308 */ /* 0x001e280000001000 */
[----:B------:R-:W-:-:S13]  /*01f0*/  ISETP.GT.U32.AND P2, PT, R11, R6, PT ;  /* 0x000000060b00720c */ /* 0x000fda0003f44070 */
[-C--:B------:R-:W-:Y:S01]  /*0200*/  @!P2 IADD3 R6, PT, PT, R6, -R11.reuse, RZ ;  /* 0x8000000b0606a210 */ /* 0x080fe20007ffe0ff */
[----:B------:R-:W-:Y:S01]  /*0210*/  @!P2 VIADD R8, R8, 0x1 ;  /* 0x000000010808a836 */ /* 0x000fe20000000000 */
[----:B------:R-:W-:Y:S02]  /*0220*/  ISETP.NE.AND P2, PT, R5, RZ, PT ;  /* 0x000000ff0500720c */ /* 0x000fe40003f45270 */
[----:B------:R-:W-:Y:S02]  /*0230*/  ISETP.GE.U32.AND P0, PT, R6, R11, PT ;  /* 0x0000000b0600720c */ /* 0x000fe40003f06070 */
[----:B------:R-:W-:-:S04]  /*0240*/  LOP3.LUT R6, R4, R5, RZ, 0x3c, !PT ;  /* 0x0000000504067212 */ /* 0x000fc800078e3cff */
[----:B------:R-:W-:Y:S01]  /*0250*/  ISETP.GE.AND P1, PT, R6, RZ, PT ;  /* 0x000000ff0600720c */ /* 0x000fe20003f26270 */
[----:B0-----:R-:W-:-:S04]  /*0260*/  VIADD R6, R9, 0xffffffe ;  /* 0x0ffffffe09067836 */ /* 0x001fc80000000000 */
[----:B------:R0:W3:Y:S02]  /*0270*/  F2I.FTZ.U32.TRUNC.NTZ R7, R6 ;  /* 0x0000000600077305 */ /* 0x0000e4000021f000 */
[----:B------:R-:W-:-:S05]  /*0280*/  @P0 IADD3 R8, PT, PT, R8, 0x1, RZ ;  /* 0x0000000108080810 */ /* 0x000fca0007ffe0ff */
[----:B------:R-:W-:Y:S02]  /*0290*/  IMAD.MOV.U32 R10, RZ, RZ, R8 ;  /* 0x000000ffff0a7224 */ /* 0x000fe400078e0008 */
[----:B0-----:R-:W-:Y:S02]  /*02a0*/  IMAD.MOV.U32 R6, RZ, RZ, RZ ;  /* 0x000000ffff067224 */ /* 0x001fe400078e00ff */
[----:B------:R-:W-:Y:S01]  /*02b0*/  @!P1 IMAD.MOV R10, RZ, RZ, -R10 ;  /* 0x000000ffff0a9224 */ /* 0x000fe200078e0a0a */
[----:B------:R-:W-:Y:S02]  /*02c0*/  @!P2 LOP3.LUT R10, RZ, R5, RZ, 0x33, !PT ;  /* 0x00000005ff0aa212 */ /* 0x000fe400078e33ff */
[----:B---3--:R-:W-:-:S03]  /*02d0*/  IADD3 R12, PT, PT, RZ, -R7, RZ ;  /* 0x80000007ff0c7210 */ /* 0x008fc60007ffe0ff */
[----:B------:R-:W-:-:S04]  /*02e0*/  IMAD.MOV R8, RZ, RZ, -R10 ;  /* 0x000000ffff087224 */ /* 0x000fc800078e0a0a */
[----:B------:R-:W-:Y:S02]  /*02f0*/  IMAD R9, R5, R8, R4 ;  /* 0x0000000805097224 */ /* 0x000fe400078e0204 */
[----:B------:R-:W-:-:S03]  /*0300*/  IMAD R5, R12, R13, RZ ;  /* 0x0000000d0c057224 */ /* 0x000fc600078e02ff */
[----:B------:R-:W-:Y:S01]  /*0310*/  IABS R4, R9 ;  /* 0x0000000900047213 */ /* 0x000fe20000000000 */
[----:B------:R-:W-:-:S06]  /*0320*/  IMAD.HI.U32 R6, R7, R5, R6 ;  /* 0x0000000507067227 */ /* 0x000fcc00078e0006 */
[----:B------:R-:W-:-:S05]  /*0330*/  IMAD.HI.U32 R6, R6, R4, RZ ;  /* 0x0000000406067227 */ /* 0x000fca00078e00ff */
[----:B------:R-:W-:-:S05]  /*0340*/  IADD3 R5, PT, PT, -R6, RZ, RZ ;  /* 0x000000ff06057210 */ /* 0x000fca0007ffe1ff */
[----:B------:R-:W-:-:S05]  /*0350*/  IMAD R4, R13, R5, R4 ;  /* 0x000000050d047224 */ /* 0x000fca00078e0204 */
[----:B------:R-:W-:-:S13]  /*0360*/  ISETP.GT.U32.AND P2, PT, R13, R4, PT ;  /* 0x000000040d00720c */ /* 0x000fda0003f44070 */
[----:B------:R-:W-:Y:S02]  /*0370*/  @!P2 IMAD.IADD R4, R4, 0x1, -R13 ;  /* 0x000000010404a824 */ /* 0x000fe400078e0a0d */
[----:B------:R-:W-:Y:S01]  /*0380*/  @!P2 VIADD R6, R6, 0x1 ;  /* 0x000000010606a836 */ /* 0x000fe20000000000 */
[----:B------:R-:W-:Y:S02]  /*0390*/  ISETP.NE.AND P2, PT, R2, RZ, PT ;  /* 0x000000ff0200720c */ /* 0x000fe40003f45270 */
[----:B------:R-:W-:Y:S02]  /*03a0*/  ISETP.GE.U32.AND P0, PT, R4, R13, PT ;  /* 0x0000000d0400720c */ /* 0x000fe40003f06070 */
[----:B------:R-:W-:-:S04]  /*03b0*/  LOP3.LUT R4, R9, R2, RZ, 0x3c, !PT ;  /* 0x0000000209047212 */ /* 0x000fc800078e3cff */
[----:B------:R-:W-:Y:S02]  /*03c0*/  ISETP.GE.AND P1, PT, R4, RZ, PT ;  /* 0x000000ff0400720c */ /* 0x000fe40003f26270 */
[----:B------:R-:W0:Y:S05]  /*03d0*/  LDC.64 R4, c[0x0][0x380] ;  /* 0x0000e000ff047b82 */ /* 0x000e2a0000000a00 */
[----:B------:R-:W-:-:S06]  /*03e0*/  @P0 IADD3 R6, PT, PT, R6, 0x1, RZ ;  /* 0x0000000106060810 */ /* 0x000fcc0007ffe0ff */
[----:B------:R-:W-:Y:S01]  /*03f0*/  @!P1 IMAD.MOV R6, RZ, RZ, -R6 ;  /* 0x000000ffff069224 */ /* 0x000fe200078e0a06 */
[----:B------:R-:W-:-:S04]  /*0400*/  @!P2 LOP3.LUT R6, RZ, R2, RZ, 0x33, !PT ;  /* 0x00000002ff06a212 */ /* 0x000fc800078e33ff */
[C---:B------:R-:W-:Y:S02]  /*0410*/  IADD3 R7, PT, PT, -R6.reuse, RZ, RZ ;  /* 0x000000ff06077210 */ /* 0x040fe40007ffe1ff */
[----:B-1----:R-:W-:-:S03]  /*0420*/  IADD3 R6, PT, PT, R6, UR11, RZ ;  /* 0x0000000b06067c10 */ /* 0x002fc6000fffe0ff */
[----:B------:R-:W-:Y:S02]  /*0430*/  IMAD R2, R2, R7, R9 ;  /* 0x0000000702027224 */ /* 0x000fe400078e0209 */
[----:B------:R-:W-:Y:S02]  /*0440*/  VIADD R7, R10, UR10 ;  /* 0x0000000a0a077c36 */ /* 0x000fe40008000000 */
[----:B--2---:R-:W-:Y:S02]  /*0450*/  VIADD R2, R2, UR4 ;  /* 0x0000000402027c36 */ /* 0x004fe40008000000 */
[----:B------:R-:W-:-:S04]  /*0460*/  IMAD R7, R7, UR8, R6 ;  /* 0x0000000807077c24 */ /* 0x000fc8000f8e0206 */
[----:B------:R-:W-:-:S04]  /*0470*/  IMAD R7, R7, UR9, R2 ;  /* 0x0000000907077c24 */ /* 0x000fc8000f8e0202 */
[----:B0-----:R-:W-:-:S06]  /*0480*/  IMAD.WIDE R4, R7, 0x4, R4 ;  /* 0x0000000407047825 */ /* 0x001fcc00078e0204 */
[----:B------:R0:W5:Y:S02]  /*0490*/  LDG.E R5, desc[UR6][R4.64] ;  /* 0x0000000604057981 */ /* 0x000164000c1e1900 */
.L_x_1:
[----:B------:R-:W-:Y:S05]  /*04a0*/  BSYNC.RECONVERGENT B0 ;  /* 0x0000000000007941 */ /* 0x000fea0003800200 */
.L_x_0:
[----:B------:R-:W1:Y:S01]  /*04b0*/  S2UR UR5, SR_CgaCtaId ;  /* 0x00000000000579c3 */ /* 0x000e620000008800 */
[----:B------:R-:W-:Y:S01]  /*04c0*/  UMOV UR4, 0x400 ;  /* 0x0000040000047882 */ /* 0x000fe20000000000 */
[----:B------:R-:W-:Y:S02]  /*04d0*/  ISETP.GE.U32.AND P1, PT, R3, 0x2, PT ;  /* 0x000000020300780c */ /* 0x000fe40003f26070 */
[----:B------:R-:W-:Y:S01]  /*04e0*/  ISETP.NE.AND P0, PT, R0, RZ, PT ;  /* 0x000000ff0000720c */ /* 0x000fe20003f05270 */
[----:B-1----:R-:W-:-:S06]  /*04f0*/  ULEA UR4, UR5, UR4, 0x18 ;  /* 0x0000000405047291 */ /* 0x002fcc000f8ec0ff */
[----:B------:R-:W-:-:S05]  /*0500*/  LEA R2, R0, UR4, 0x2 ;  /* 0x0000000400027c11 */ /* 0x000fca000f8e10ff */
[----:B-----5:R1:W-:Y:S01]  /*0510*/  STS [R2], R5 ;  /* 0x0000000502007388 */ /* 0x0203e20000000800 */
[----:B------:R-:W-:Y:S06]  /*0520*/  BAR.SYNC.DEFER_BLOCKING 0x0 ;  /* 0x0000000000007b1d */ /* 0x000fec0000010000 */
[----:B------:R-:W-:Y:S05]  /*0530*/  @!P1 BRA `(.L_x_2) ;  /* 0x00000000002c9947 */ /* 0x000fea0003800000 */
.L_x_3:
[----:B------:R-:W-:-:S04]  /*0540*/  SHF.R.U32.HI R7, RZ, 0x1, R3 ;  /* 0x00000001ff077819 */ /* 0x000fc80000011603 */
[----:B------:R-:W-:-:S13]  /*0550*/  ISETP.GE.U32.AND P1, PT, R0, R7, PT ;  /* 0x000000070000720c */ /* 0x000fda0003f26070 */
[----:B0-----:R-:W-:Y:S01]  /*0560*/  @!P1 LEA R4, R7, R2, 0x2 ;  /* 0x0000000207049211 */ /* 0x001fe200078e10ff */
[----:B-1----:R-:W-:Y:S05]  /*0570*/  @!P1 LDS R5, [R2] ;  /* 0x0000000002059984 */ /* 0x002fea0000000800 */
[----:B------:R-:W0:Y:S02]  /*0580*/  @!P1 LDS R4, [R4] ;  /* 0x0000000004049984 */ /* 0x000e240000000800 */
[----:B0-----:R-:W-:-:S05]  /*0590*/  @!P1 IMAD.IADD R5, R4, 0x1, R5 ;  /* 0x0000000104059824 */ /* 0x001fca00078e0205 */
[----:B------:R2:W-:Y:S01]  /*05a0*/  @!P1 STS [R2], R5 ;  /* 0x0000000502009388 */ /* 0x0005e20000000800 */
[----:B------:R-:W-:Y:S01]  /*05b0*/  BAR.SYNC.DEFER_BLOCKING 0x0 ;  /* 0x0000000000007b1d */ /* 0x000fe20000010000 */
[----:B------:R-:W-:Y:S02]  /*05c0*/  ISETP.GT.U32.AND P1, PT, R3, 0x3, PT ;  /* 0x000000030300780c */ /* 0x000fe40003f24070 */
[----:B------:R-:W-:-:S11]  /*05d0*/  MOV R3, R7 ;  /* 0x0000000700037202 */ /* 0x000fd60000000f00 */
[----:B--2---:R-:W-:Y:S05]  /*05e0*/  @P1 BRA `(.L_x_3) ;  /* 0xfffffffc00d41947 */ /* 0x004fea000383ffff */
.L_x_2:
[----:B------:R-:W-:Y:S05]  /*05f0*/  @P0 EXIT ;  /* 0x000000000000094d */ /* 0x000fea0003800000 */
[----:B------:R-:W2:Y:S01]  /*0600*/  S2UR UR5, SR_CgaCtaId ;  /* 0x00000000000579c3 */ /* 0x000ea20000008800 */
[----:B------:R-:W-:-:S07]  /*0610*/  UMOV UR4, 0x400 ;  /* 0x0000040000047882 */ /* 0x000fce0000000000 */
[----:B-1----:R-:W1:Y:S01]  /*0620*/  LDC.64 R2, c[0x0][0x388] ;  /* 0x0000e200ff027b82 */ /* 0x002e620000000a00 */
[----:B--2---:R-:W-:-:S09]  /*0630*/  ULEA UR4, UR5, UR4, 0x18 ;  /* 0x0000000405047291 */ /* 0x004fd2000f8ec0ff */
[----:B------:R-:W1:Y:S04]  /*0640*/  LDS R5, [UR4] ;  /* 0x00000004ff057984 */ /* 0x000e680008000800 */
[----:B-1----:R-:W-:Y:S01]  /*0650*/  REDG.E.ADD.STRONG.GPU desc[UR6][R2.64], R5 ;  /* 0x000000050200798e */ /* 0x002fe2000c12e106 */
[----:B------:R-:W-:Y:S05]  /*0660*/  EXIT ;  /* 0x000000000000794d */ /* 0x000fea0003800000 */
.L_x_4:
[----:B------:R-:W-:-:S00]  /*0670*/  BRA `(.L_x_4) ;  /* 0xfffffffc00fc7947 */ /* 0x000fc0000383ffff */
[----:B------:R-:W-:-:S00]  /*0680*/  NOP ;  /* 0x0000000000007918 */ /* 0x000fc00000000000 */
[----:B------:R-:W-:-:S00]  /*0690*/  NOP ;  /* 0x0000000000007918 */ /* 0x000fc00000000000 */
[----:B------:R-:W-:-:S00]  /*06a0*/  NOP ;  /* 0x0000000000007918 */ /* 0x000fc00000000000 */
[----:B------:R-:W-:-:S00]  /*06b0*/  NOP ;  /* 0x0000000000007918 */ /* 0x000fc00000000000 */
[----:B------:R-:W-:-:S00]  /*06c0*/  NOP ;  /* 0x0000000000007918 */ /* 0x000fc00000000000 */
[----:B------:R-:W-:-:S00]  /*06d0*/  NOP ;  /* 0x0000000000007918 */ /* 0x000fc00000000000 */
[----:B------:R-:W-:-:S00]  /*06e0*/  NOP ;  /* 0x0000000000007918 */ /* 0x000fc00000000000 */
[----:B------:R-:W-:-:S00]  /*06f0*/  NOP ;  /* 0x0000000000007918 */ /* 0x000fc00000000000 */
.L_x_5:


//--------------------- .nv.shared._Z10sum_kernelPKiPiiiiiiiii --------------------------
	.section	.nv.shared._Z10sum_kernelPKiPiiiiiiiii,"aw",@nobits
	.sectionflags	@""
	.align	16
	.zero		1024


//--------------------- .nv.shared.reserved.0     --------------------------
	.section	.nv.shared.reserved.0,"aw",@nobits
	.weak		__nv_reservedSMEM_offset_0_alias
	.size		__nv_reservedSMEM_offset_0_alias, 0, 64
	.other		__nv_reservedSMEM_offset_0_alias,@"STO_CUDA_RESERVED_SHARED STV_DEFAULT"
__nv_reservedSMEM_offset_0_alias:
	.zero		0
	.zero		64


//--------------------- .nv.constant0._Z10sum_kernelPKiPiiiiiiiii --------------------------
	.section	.nv.constant0._Z10sum_kernelPKiPiiiiiiiii,"a",@progbits
	.sectionflags	@""
	.align	4
.nv.constant0._Z10sum_kernelPKiPiiiiiiiii:
	.zero		944


//--------------------- SYMBOLS --------------------------

	.type		.nv.reservedSmem.offset0,@object
	.size		.nv.reservedSmem.offset0,0x4
	.type		.nv.reservedSmem.cap,@object
	.size		.nv.reservedSmem.cap,0x4
